//
// Generated by NVIDIA NVVM Compiler
//
// Compiler Build ID: CL-36424714
// Cuda compilation tools, release 13.0, V13.0.88
// Based on NVVM 20.0.0
//

.version 9.0
.target sm_100
.address_size 64

	// .globl	_ZN3cub18CUB_300001_SM_10006detail11EmptyKernelIvEEvv
.global .align 1 .b8 _ZN40_INTERNAL_e56aa768_4_k_cu_3de665d5_353484cuda3std3__45__cpo5beginE[1];
.global .align 1 .b8 _ZN40_INTERNAL_e56aa768_4_k_cu_3de665d5_353484cuda3std3__45__cpo3endE[1];
.global .align 1 .b8 _ZN40_INTERNAL_e56aa768_4_k_cu_3de665d5_353484cuda3std3__45__cpo6cbeginE[1];
.global .align 1 .b8 _ZN40_INTERNAL_e56aa768_4_k_cu_3de665d5_353484cuda3std3__45__cpo4cendE[1];
.global .align 1 .b8 _ZN40_INTERNAL_e56aa768_4_k_cu_3de665d5_353484cuda3std3__45__cpo6rbeginE[1];
.global .align 1 .b8 _ZN40_INTERNAL_e56aa768_4_k_cu_3de665d5_353484cuda3std3__45__cpo4rendE[1];
.global .align 1 .b8 _ZN40_INTERNAL_e56aa768_4_k_cu_3de665d5_353484cuda3std3__45__cpo7crbeginE[1];
.global .align 1 .b8 _ZN40_INTERNAL_e56aa768_4_k_cu_3de665d5_353484cuda3std3__45__cpo5crendE[1];
.global .align 1 .b8 _ZN40_INTERNAL_e56aa768_4_k_cu_3de665d5_353484cuda3std3__442_GLOBAL__N__e56aa768_4_k_cu_3de665d5_353486ignoreE[1];
.global .align 1 .b8 _ZN40_INTERNAL_e56aa768_4_k_cu_3de665d5_353484cuda3std3__419piecewise_constructE[1];
.global .align 1 .b8 _ZN40_INTERNAL_e56aa768_4_k_cu_3de665d5_353484cuda3std3__48in_placeE[1];
.global .align 1 .b8 _ZN40_INTERNAL_e56aa768_4_k_cu_3de665d5_353484cuda3std3__420unreachable_sentinelE[1];
.global .align 1 .b8 _ZN40_INTERNAL_e56aa768_4_k_cu_3de665d5_353484cuda3std3__47nulloptE[1];
.global .align 1 .b8 _ZN40_INTERNAL_e56aa768_4_k_cu_3de665d5_353484cuda3std3__48unexpectE[1];
.global .align 1 .b8 _ZN40_INTERNAL_e56aa768_4_k_cu_3de665d5_353484cuda3std6ranges3__45__cpo4swapE[1];
.global .align 1 .b8 _ZN40_INTERNAL_e56aa768_4_k_cu_3de665d5_353484cuda3std6ranges3__45__cpo9iter_moveE[1];
.global .align 1 .b8 _ZN40_INTERNAL_e56aa768_4_k_cu_3de665d5_353484cuda3std6ranges3__45__cpo5beginE[1];
.global .align 1 .b8 _ZN40_INTERNAL_e56aa768_4_k_cu_3de665d5_353484cuda3std6ranges3__45__cpo3endE[1];
.global .align 1 .b8 _ZN40_INTERNAL_e56aa768_4_k_cu_3de665d5_353484cuda3std6ranges3__45__cpo6cbeginE[1];
.global .align 1 .b8 _ZN40_INTERNAL_e56aa768_4_k_cu_3de665d5_353484cuda3std6ranges3__45__cpo4cendE[1];
.global .align 1 .b8 _ZN40_INTERNAL_e56aa768_4_k_cu_3de665d5_353484cuda3std6ranges3__45__cpo7advanceE[1];
.global .align 1 .b8 _ZN40_INTERNAL_e56aa768_4_k_cu_3de665d5_353484cuda3std6ranges3__45__cpo9iter_swapE[1];
.global .align 1 .b8 _ZN40_INTERNAL_e56aa768_4_k_cu_3de665d5_353484cuda3std6ranges3__45__cpo4nextE[1];
.global .align 1 .b8 _ZN40_INTERNAL_e56aa768_4_k_cu_3de665d5_353484cuda3std6ranges3__45__cpo4prevE[1];
.global .align 1 .b8 _ZN40_INTERNAL_e56aa768_4_k_cu_3de665d5_353484cuda3std6ranges3__45__cpo4dataE[1];
.global .align 1 .b8 _ZN40_INTERNAL_e56aa768_4_k_cu_3de665d5_353484cuda3std6ranges3__45__cpo5cdataE[1];
.global .align 1 .b8 _ZN40_INTERNAL_e56aa768_4_k_cu_3de665d5_353484cuda3std6ranges3__45__cpo4sizeE[1];
.global .align 1 .b8 _ZN40_INTERNAL_e56aa768_4_k_cu_3de665d5_353484cuda3std6ranges3__45__cpo5ssizeE[1];
.global .align 1 .b8 _ZN40_INTERNAL_e56aa768_4_k_cu_3de665d5_353484cuda3std6ranges3__45__cpo8distanceE[1];
.global .align 1 .b8 _ZN40_INTERNAL_e56aa768_4_k_cu_3de665d5_353486thrust24THRUST_300001_SM_1000_NS8cuda_cub3parE[1];
.global .align 1 .b8 _ZN40_INTERNAL_e56aa768_4_k_cu_3de665d5_353486thrust24THRUST_300001_SM_1000_NS8cuda_cub10par_nosyncE[1];
.global .align 1 .b8 _ZN40_INTERNAL_e56aa768_4_k_cu_3de665d5_353486thrust24THRUST_300001_SM_1000_NS6system6detail10sequential3seqE[1];
.global .align 1 .b8 _ZN40_INTERNAL_e56aa768_4_k_cu_3de665d5_353486thrust24THRUST_300001_SM_1000_NS12placeholders2_1E[1];
.global .align 1 .b8 _ZN40_INTERNAL_e56aa768_4_k_cu_3de665d5_353486thrust24THRUST_300001_SM_1000_NS12placeholders2_2E[1];
.global .align 1 .b8 _ZN40_INTERNAL_e56aa768_4_k_cu_3de665d5_353486thrust24THRUST_300001_SM_1000_NS12placeholders2_3E[1];
.global .align 1 .b8 _ZN40_INTERNAL_e56aa768_4_k_cu_3de665d5_353486thrust24THRUST_300001_SM_1000_NS12placeholders2_4E[1];
.global .align 1 .b8 _ZN40_INTERNAL_e56aa768_4_k_cu_3de665d5_353486thrust24THRUST_300001_SM_1000_NS12placeholders2_5E[1];
.global .align 1 .b8 _ZN40_INTERNAL_e56aa768_4_k_cu_3de665d5_353486thrust24THRUST_300001_SM_1000_NS12placeholders2_6E[1];
.global .align 1 .b8 _ZN40_INTERNAL_e56aa768_4_k_cu_3de665d5_353486thrust24THRUST_300001_SM_1000_NS12placeholders2_7E[1];
.global .align 1 .b8 _ZN40_INTERNAL_e56aa768_4_k_cu_3de665d5_353486thrust24THRUST_300001_SM_1000_NS12placeholders2_8E[1];
.global .align 1 .b8 _ZN40_INTERNAL_e56aa768_4_k_cu_3de665d5_353486thrust24THRUST_300001_SM_1000_NS12placeholders2_9E[1];
.global .align 1 .b8 _ZN40_INTERNAL_e56aa768_4_k_cu_3de665d5_353486thrust24THRUST_300001_SM_1000_NS12placeholders3_10E[1];
.global .align 1 .b8 _ZN40_INTERNAL_e56aa768_4_k_cu_3de665d5_353486thrust24THRUST_300001_SM_1000_NS3seqE[1];

.visible .entry _ZN3cub18CUB_300001_SM_10006detail11EmptyKernelIvEEvv()
{


	ret;

}


// ===== COMPILED SASS (sm_100) =====

	.target	sm_100

	.elftype	@"ET_EXEC"


//--------------------- .note.nv.tkinfo           --------------------------
	.section	.note.nv.tkinfo,"",@"SHT_NOTE"
	.sectionflags	@"SHF_NOTE_NV_TKINFO"
	.tkinfo
        /*0018*/ 	.word	0x00000002
        /*0030*/ 	.string	""
        /*0030*/ 	.string	"ptxas"
        /*0030*/ 	.string	"Cuda compilation tools, release 13.0, V13.0.88"
        /*0030*/ 	.string	"Build cuda_13.0.r13.0/compiler.36424714_0"
        /*0030*/ 	.string	"-arch sm_100 -m 64 "



//--------------------- .note.nv.cuinfo           --------------------------
	.section	.note.nv.cuinfo,"",@"SHT_NOTE"
	.sectionflags	@"SHF_NOTE_NV_CUINFO"
        /*0018*/ 	.short	0x0002
        /*001a*/ 	.short	0x0064
        /*001c*/ 	.short	0x0082
	.zero		2


//--------------------- .nv.info                  --------------------------
	.section	.nv.info,"",@"SHT_CUDA_INFO"
	.align	4


	//----- nvinfo : EIATTR_REGCOUNT
	.align		4
        /*0000*/ 	.byte	0x04, 0x2f
        /*0002*/ 	.short	(.L_44 - .L_43)
	.align		4
.L_43:
        /*0004*/ 	.word	index@(_ZN3cub18CUB_300001_SM_10006detail11EmptyKernelIvEEvv)
        /*0008*/ 	.word	0x00000004


	//----- nvinfo : EIATTR_FRAME_SIZE
	.align		4
.L_44:
        /*000c*/ 	.byte	0x04, 0x11
        /*000e*/ 	.short	(.L_46 - .L_45)
	.align		4
.L_45:
        /*0010*/ 	.word	index@(_ZN3cub18CUB_300001_SM_10006detail11EmptyKernelIvEEvv)
        /*0014*/ 	.word	0x00000000


	//----- nvinfo : EIATTR_MIN_STACK_SIZE
	.align		4
.L_46:
        /*0018*/ 	.byte	0x04, 0x12
        /*001a*/ 	.short	(.L_48 - .L_47)
	.align		4
.L_47:
        /*001c*/ 	.word	index@(_ZN3cub18CUB_300001_SM_10006detail11EmptyKernelIvEEvv)
        /*0020*/ 	.word	0x00000000
.L_48:


//--------------------- .nv.compat                --------------------------
	.section	.nv.compat,"",@"SHT_CUDA_COMPAT_INFO"
	.align	4
        /*0000*/ 	.byte	0x02, 0x09, 0x00, 0x00, 0x02, 0x02, 0x01, 0x00, 0x02, 0x05, 0x05, 0x00, 0x03, 0x07, 0x01, 0x01
        /*0010*/ 	.byte	0x02, 0x03, 0x00, 0x00, 0x02, 0x06, 0x01, 0x00, 0x04, 0x0b, 0x08, 0x00, 0x09, 0x00, 0x00, 0x00
        /*0020*/ 	.byte	0x00, 0x00, 0x00, 0x00


//--------------------- .nv.info._ZN3cub18CUB_300001_SM_10006detail11EmptyKernelIvEEvv --------------------------
	.section	.nv.info._ZN3cub18CUB_300001_SM_10006detail11EmptyKernelIvEEvv,"",@"SHT_CUDA_INFO"
	.sectionflags	@""
	.align	4


	//----- nvinfo : EIATTR_CUDA_API_VERSION
	.align		4
        /*0000*/ 	.byte	0x04, 0x37
        /*0002*/ 	.short	(.L_50 - .L_49)
.L_49:
        /*0004*/ 	.word	0x00000082


	//----- nvinfo : EIATTR_SPARSE_MMA_MASK
	.align		4
.L_50:
        /*0008*/ 	.byte	0x03, 0x50
        /*000a*/ 	.short	0x0000


	//----- nvinfo : EIATTR_MAXREG_COUNT
	.align		4
        /*000c*/ 	.byte	0x03, 0x1b
        /*000e*/ 	.short	0x00ff


	//----- nvinfo : EIATTR_MERCURY_ISA_VERSION
	.align		4
        /*0010*/ 	.byte	0x03, 0x5f
        /*0012*/ 	.short	0x0101


	//----- nvinfo : EIATTR_VRC_CTA_INIT_COUNT
	.align		4
        /*0014*/ 	.byte	0x02, 0x4a
	.zero		1
	.zero		1


	//----- nvinfo : EIATTR_EXIT_INSTR_OFFSETS
	.align		4
        /*0018*/ 	.byte	0x04, 0x1c
        /*001a*/ 	.short	(.L_52 - .L_51)


	//   ....[0]....
.L_51:
        /*001c*/ 	.word	0x00000010


	//----- nvinfo : EIATTR_SW_WAR
	.align		4
.L_52:
        /*0020*/ 	.byte	0x04, 0x36
        /*0022*/ 	.short	(.L_54 - .L_53)
.L_53:
        /*0024*/ 	.word	0x00000008
.L_54:


//--------------------- .nv.callgraph             --------------------------
	.section	.nv.callgraph,"",@"SHT_CUDA_CALLGRAPH"
	.align	4
	.sectionentsize	8
	.align		4
        /*0000*/ 	.word	0x00000000
	.align		4
        /*0004*/ 	.word	0xffffffff
	.align		4
        /*0008*/ 	.word	0x00000000
	.align		4
        /*000c*/ 	.word	0xfffffffe
	.align		4
        /*0010*/ 	.word	0x00000000
	.align		4
        /*0014*/ 	.word	0xfffffffd
	.align		4
        /*0018*/ 	.word	0x00000000
	.align		4
        /*001c*/ 	.word	0xfffffffc


//--------------------- .nv.constant4             --------------------------
	.section	.nv.constant4,"a",@progbits
	.align	8
	.align		8
.nv.constant4:
        /*0000*/ 	.dword	_ZN40_INTERNAL_e56aa768_4_k_cu_3de665d5_356544cuda3std3__45__cpo5beginE
	.align		8
        /*0008*/ 	.dword	_ZN40_INTERNAL_e56aa768_4_k_cu_3de665d5_356544cuda3std3__45__cpo3endE
	.align		8
        /*0010*/ 	.dword	_ZN40_INTERNAL_e56aa768_4_k_cu_3de665d5_356544cuda3std3__45__cpo6cbeginE
	.align		8
        /*0018*/ 	.dword	_ZN40_INTERNAL_e56aa768_4_k_cu_3de665d5_356544cuda3std3__45__cpo4cendE
	.align		8
        /*0020*/ 	.dword	_ZN40_INTERNAL_e56aa768_4_k_cu_3de665d5_356544cuda3std3__45__cpo6rbeginE
	.align		8
        /*0028*/ 	.dword	_ZN40_INTERNAL_e56aa768_4_k_cu_3de665d5_356544cuda3std3__45__cpo4rendE
	.align		8
        /*0030*/ 	.dword	_ZN40_INTERNAL_e56aa768_4_k_cu_3de665d5_356544cuda3std3__45__cpo7crbeginE
	.align		8
        /*0038*/ 	.dword	_ZN40_INTERNAL_e56aa768_4_k_cu_3de665d5_356544cuda3std3__45__cpo5crendE
	.align		8
        /*0040*/ 	.dword	_ZN40_INTERNAL_e56aa768_4_k_cu_3de665d5_356544cuda3std3__442_GLOBAL__N__e56aa768_4_k_cu_3de665d5_356546ignoreE
	.align		8
        /*0048*/ 	.dword	_ZN40_INTERNAL_e56aa768_4_k_cu_3de665d5_356544cuda3std3__419piecewise_constructE
	.align		8
        /*0050*/ 	.dword	_ZN40_INTERNAL_e56aa768_4_k_cu_3de665d5_356544cuda3std3__48in_placeE
	.align		8
        /*0058*/ 	.dword	_ZN40_INTERNAL_e56aa768_4_k_cu_3de665d5_356544cuda3std3__420unreachable_sentinelE
	.align		8
        /*0060*/ 	.dword	_ZN40_INTERNAL_e56aa768_4_k_cu_3de665d5_356544cuda3std3__47nulloptE
	.align		8
        /*0068*/ 	.dword	_ZN40_INTERNAL_e56aa768_4_k_cu_3de665d5_356544cuda3std3__48unexpectE
	.align		8
        /*0070*/ 	.dword	_ZN40_INTERNAL_e56aa768_4_k_cu_3de665d5_356544cuda3std6ranges3__45__cpo4swapE
	.align		8
        /*0078*/ 	.dword	_ZN40_INTERNAL_e56aa768_4_k_cu_3de665d5_356544cuda3std6ranges3__45__cpo9iter_moveE
	.align		8
        /*0080*/ 	.dword	_ZN40_INTERNAL_e56aa768_4_k_cu_3de665d5_356544cuda3std6ranges3__45__cpo5beginE
	.align		8
        /*0088*/ 	.dword	_ZN40_INTERNAL_e56aa768_4_k_cu_3de665d5_356544cuda3std6ranges3__45__cpo3endE
	.align		8
        /*0090*/ 	.dword	_ZN40_INTERNAL_e56aa768_4_k_cu_3de665d5_356544cuda3std6ranges3__45__cpo6cbeginE
	.align		8
        /*0098*/ 	.dword	_ZN40_INTERNAL_e56aa768_4_k_cu_3de665d5_356544cuda3std6ranges3__45__cpo4cendE
	.align		8
        /*00a0*/ 	.dword	_ZN40_INTERNAL_e56aa768_4_k_cu_3de665d5_356544cuda3std6ranges3__45__cpo7advanceE
	.align		8
        /*00a8*/ 	.dword	_ZN40_INTERNAL_e56aa768_4_k_cu_3de665d5_356544cuda3std6ranges3__45__cpo9iter_swapE
	.align		8
        /*00b0*/ 	.dword	_ZN40_INTERNAL_e56aa768_4_k_cu_3de665d5_356544cuda3std6ranges3__45__cpo4nextE
	.align		8
        /*00b8*/ 	.dword	_ZN40_INTERNAL_e56aa768_4_k_cu_3de665d5_356544cuda3std6ranges3__45__cpo4prevE
	.align		8
        /*00c0*/ 	.dword	_ZN40_INTERNAL_e56aa768_4_k_cu_3de665d5_356544cuda3std6ranges3__45__cpo4dataE
	.align		8
        /*00c8*/ 	.dword	_ZN40_INTERNAL_e56aa768_4_k_cu_3de665d5_356544cuda3std6ranges3__45__cpo5cdataE
	.align		8
        /*00d0*/ 	.dword	_ZN40_INTERNAL_e56aa768_4_k_cu_3de665d5_356544cuda3std6ranges3__45__cpo4sizeE
	.align		8
        /*00d8*/ 	.dword	_ZN40_INTERNAL_e56aa768_4_k_cu_3de665d5_356544cuda3std6ranges3__45__cpo5ssizeE
	.align		8
        /*00e0*/ 	.dword	_ZN40_INTERNAL_e56aa768_4_k_cu_3de665d5_356544cuda3std6ranges3__45__cpo8distanceE
	.align		8
        /*00e8*/ 	.dword	_ZN40_INTERNAL_e56aa768_4_k_cu_3de665d5_356546thrust24THRUST_300001_SM_1000_NS8cuda_cub3parE
	.align		8
        /*00f0*/ 	.dword	_ZN40_INTERNAL_e56aa768_4_k_cu_3de665d5_356546thrust24THRUST_300001_SM_1000_NS8cuda_cub10par_nosyncE
	.align		8
        /*00f8*/ 	.dword	_ZN40_INTERNAL_e56aa768_4_k_cu_3de665d5_356546thrust24THRUST_300001_SM_1000_NS6system6detail10sequential3seqE
	.align		8
        /*0100*/ 	.dword	_ZN40_INTERNAL_e56aa768_4_k_cu_3de665d5_356546thrust24THRUST_300001_SM_1000_NS12placeholders2_1E
	.align		8
        /*0108*/ 	.dword	_ZN40_INTERNAL_e56aa768_4_k_cu_3de665d5_356546thrust24THRUST_300001_SM_1000_NS12placeholders2_2E
	.align		8
        /*0110*/ 	.dword	_ZN40_INTERNAL_e56aa768_4_k_cu_3de665d5_356546thrust24THRUST_300001_SM_1000_NS12placeholders2_3E
	.align		8
        /*0118*/ 	.dword	_ZN40_INTERNAL_e56aa768_4_k_cu_3de665d5_356546thrust24THRUST_300001_SM_1000_NS12placeholders2_4E
	.align		8
        /*0120*/ 	.dword	_ZN40_INTERNAL_e56aa768_4_k_cu_3de665d5_356546thrust24THRUST_300001_SM_1000_NS12placeholders2_5E
	.align		8
        /*0128*/ 	.dword	_ZN40_INTERNAL_e56aa768_4_k_cu_3de665d5_356546thrust24THRUST_300001_SM_1000_NS12placeholders2_6E
	.align		8
        /*0130*/ 	.dword	_ZN40_INTERNAL_e56aa768_4_k_cu_3de665d5_356546thrust24THRUST_300001_SM_1000_NS12placeholders2_7E
	.align		8
        /*0138*/ 	.dword	_ZN40_INTERNAL_e56aa768_4_k_cu_3de665d5_356546thrust24THRUST_300001_SM_1000_NS12placeholders2_8E
	.align		8
        /*0140*/ 	.dword	_ZN40_INTERNAL_e56aa768_4_k_cu_3de665d5_356546thrust24THRUST_300001_SM_1000_NS12placeholders2_9E
	.align		8
        /*0148*/ 	.dword	_ZN40_INTERNAL_e56aa768_4_k_cu_3de665d5_356546thrust24THRUST_300001_SM_1000_NS12placeholders3_10E
	.align		8
        /*0150*/ 	.dword	_ZN40_INTERNAL_e56aa768_4_k_cu_3de665d5_356546thrust24THRUST_300001_SM_1000_NS3seqE


//--------------------- .text._ZN3cub18CUB_300001_SM_10006detail11EmptyKernelIvEEvv --------------------------
	.section	.text._ZN3cub18CUB_300001_SM_10006detail11EmptyKernelIvEEvv,"ax",@progbits
	.align	128
        .global         _ZN3cub18CUB_300001_SM_10006detail11EmptyKernelIvEEvv
        .type           _ZN3cub18CUB_300001_SM_10006detail11EmptyKernelIvEEvv,@function
        .size           _ZN3cub18CUB_300001_SM_10006detail11EmptyKernelIvEEvv,(.L_x_1 - _ZN3cub18CUB_300001_SM_10006detail11EmptyKernelIvEEvv)
        .other          _ZN3cub18CUB_300001_SM_10006detail11EmptyKernelIvEEvv,@"STO_CUDA_ENTRY STV_DEFAULT"
_ZN3cub18CUB_300001_SM_10006detail11EmptyKernelIvEEvv:
.text._ZN3cub18CUB_300001_SM_10006detail11EmptyKernelIvEEvv:
[----:B------:R-:W-:Y:S01]  /*0000*/  LDC R1, c[0x0][0x37c] ;  /* 0x0000df00ff017b82 */ /* 0x000fe20000000800 */
[----:B------:R-:W-:Y:S05]  /*0010*/  EXIT ;  /* 0x000000000000794d */ /* 0x000fea0003800000 */
.L_x_0:
[----:B------:R-:W-:-:S00]  /*0020*/  BRA `(.L_x_0) ;  /* 0xfffffffc00fc7947 */ /* 0x000fc0000383ffff */
[----:B------:R-:W-:-:S00]  /*0030*/  NOP ;  /* 0x0000000000007918 */ /* 0x000fc00000000000 */
        /* <DEDUP_REMOVED lines=12> */
.L_x_1:


//--------------------- .nv.shared.reserved.0     --------------------------
	.section	.nv.shared.reserved.0,"aw",@nobits
	.weak		__nv_reservedSMEM_offset_0_alias
	.size		__nv_reservedSMEM_offset_0_alias, 0, 64
	.other		__nv_reservedSMEM_offset_0_alias,@"STO_CUDA_RESERVED_SHARED STV_DEFAULT"
__nv_reservedSMEM_offset_0_alias:
	.zero		0
	.zero		64


//--------------------- .nv.global                --------------------------
	.section	.nv.global,"aw",@nobits
.nv.global:
	.type		_ZN40_INTERNAL_e56aa768_4_k_cu_3de665d5_356546thrust24THRUST_300001_SM_1000_NS3seqE,@object
	.size		_ZN40_INTERNAL_e56aa768_4_k_cu_3de665d5_356546thrust24THRUST_300001_SM_1000_NS3seqE,(_ZN40_INTERNAL_e56aa768_4_k_cu_3de665d5_356544cuda3std3__48in_placeE - _ZN40_INTERNAL_e56aa768_4_k_cu_3de665d5_356546thrust24THRUST_300001_SM_1000_NS3seqE)
_ZN40_INTERNAL_e56aa768_4_k_cu_3de665d5_356546thrust24THRUST_300001_SM_1000_NS3seqE:
	.zero		1
	.type		_ZN40_INTERNAL_e56aa768_4_k_cu_3de665d5_356544cuda3std3__48in_placeE,@object
	.size		_ZN40_INTERNAL_e56aa768_4_k_cu_3de665d5_356544cuda3std3__48in_placeE,(_ZN40_INTERNAL_e56aa768_4_k_cu_3de665d5_356544cuda3std6ranges3__45__cpo4sizeE - _ZN40_INTERNAL_e56aa768_4_k_cu_3de665d5_356544cuda3std3__48in_placeE)
_ZN40_INTERNAL_e56aa768_4_k_cu_3de665d5_356544cuda3std3__48in_placeE:
	.zero		1
	.type		_ZN40_INTERNAL_e56aa768_4_k_cu_3de665d5_356544cuda3std6ranges3__45__cpo4sizeE,@object
	.size		_ZN40_INTERNAL_e56aa768_4_k_cu_3de665d5_356544cuda3std6ranges3__45__cpo4sizeE,(_ZN40_INTERNAL_e56aa768_4_k_cu_3de665d5_356546thrust24THRUST_300001_SM_1000_NS12placeholders2_3E - _ZN40_INTERNAL_e56aa768_4_k_cu_3de665d5_356544cuda3std6ranges3__45__cpo4sizeE)
_ZN40_INTERNAL_e56aa768_4_k_cu_3de665d5_356544cuda3std6ranges3__45__cpo4sizeE:
	.zero		1
	.type		_ZN40_INTERNAL_e56aa768_4_k_cu_3de665d5_356546thrust24THRUST_300001_SM_1000_NS12placeholders2_3E,@object
	.size		_ZN40_INTERNAL_e56aa768_4_k_cu_3de665d5_356546thrust24THRUST_300001_SM_1000_NS12placeholders2_3E,(_ZN40_INTERNAL_e56aa768_4_k_cu_3de665d5_356544cuda3std3__45__cpo6cbeginE - _ZN40_INTERNAL_e56aa768_4_k_cu_3de665d5_356546thrust24THRUST_300001_SM_1000_NS12placeholders2_3E)
_ZN40_INTERNAL_e56aa768_4_k_cu_3de665d5_356546thrust24THRUST_300001_SM_1000_NS12placeholders2_3E:
	.zero		1
	.type		_ZN40_INTERNAL_e56aa768_4_k_cu_3de665d5_356544cuda3std3__45__cpo6cbeginE,@object
	.size		_ZN40_INTERNAL_e56aa768_4_k_cu_3de665d5_356544cuda3std3__45__cpo6cbeginE,(_ZN40_INTERNAL_e56aa768_4_k_cu_3de665d5_356544cuda3std6ranges3__45__cpo6cbeginE - _ZN40_INTERNAL_e56aa768_4_k_cu_3de665d5_356544cuda3std3__45__cpo6cbeginE)
_ZN40_INTERNAL_e56aa768_4_k_cu_3de665d5_356544cuda3std3__45__cpo6cbeginE:
	.zero		1
	.type		_ZN40_INTERNAL_e56aa768_4_k_cu_3de665d5_356544cuda3std6ranges3__45__cpo6cbeginE,@object
	.size		_ZN40_INTERNAL_e56aa768_4_k_cu_3de665d5_356544cuda3std6ranges3__45__cpo6cbeginE,(_ZN40_INTERNAL_e56aa768_4_k_cu_3de665d5_356546thrust24THRUST_300001_SM_1000_NS12placeholders2_7E - _ZN40_INTERNAL_e56aa768_4_k_cu_3de665d5_356544cuda3std6ranges3__45__cpo6cbeginE)
_ZN40_INTERNAL_e56aa768_4_k_cu_3de665d5_356544cuda3std6ranges3__45__cpo6cbeginE:
	.zero		1
	.type		_ZN40_INTERNAL_e56aa768_4_k_cu_3de665d5_356546thrust24THRUST_300001_SM_1000_NS12placeholders2_7E,@object
	.size		_ZN40_INTERNAL_e56aa768_4_k_cu_3de665d5_356546thrust24THRUST_300001_SM_1000_NS12placeholders2_7E,(_ZN40_INTERNAL_e56aa768_4_k_cu_3de665d5_356544cuda3std3__45__cpo7crbeginE - _ZN40_INTERNAL_e56aa768_4_k_cu_3de665d5_356546thrust24THRUST_300001_SM_1000_NS12placeholders2_7E)
_ZN40_INTERNAL_e56aa768_4_k_cu_3de665d5_356546thrust24THRUST_300001_SM_1000_NS12placeholders2_7E:
	.zero		1
	.type		_ZN40_INTERNAL_e56aa768_4_k_cu_3de665d5_356544cuda3std3__45__cpo7crbeginE,@object
	.size		_ZN40_INTERNAL_e56aa768_4_k_cu_3de665d5_356544cuda3std3__45__cpo7crbeginE,(_ZN40_INTERNAL_e56aa768_4_k_cu_3de665d5_356544cuda3std6ranges3__45__cpo4nextE - _ZN40_INTERNAL_e56aa768_4_k_cu_3de665d5_356544cuda3std3__45__cpo7crbeginE)
_ZN40_INTERNAL_e56aa768_4_k_cu_3de665d5_356544cuda3std3__45__cpo7crbeginE:
	.zero		1
	.type		_ZN40_INTERNAL_e56aa768_4_k_cu_3de665d5_356544cuda3std6ranges3__45__cpo4nextE,@object
	.size		_ZN40_INTERNAL_e56aa768_4_k_cu_3de665d5_356544cuda3std6ranges3__45__cpo4nextE,(_ZN40_INTERNAL_e56aa768_4_k_cu_3de665d5_356544cuda3std6ranges3__45__cpo4swapE - _ZN40_INTERNAL_e56aa768_4_k_cu_3de665d5_356544cuda3std6ranges3__45__cpo4nextE)
_ZN40_INTERNAL_e56aa768_4_k_cu_3de665d5_356544cuda3std6ranges3__45__cpo4nextE:
	.zero		1
	.type		_ZN40_INTERNAL_e56aa768_4_k_cu_3de665d5_356544cuda3std6ranges3__45__cpo4swapE,@object
	.size		_ZN40_INTERNAL_e56aa768_4_k_cu_3de665d5_356544cuda3std6ranges3__45__cpo4swapE,(_ZN40_INTERNAL_e56aa768_4_k_cu_3de665d5_356546thrust24THRUST_300001_SM_1000_NS8cuda_cub10par_nosyncE - _ZN40_INTERNAL_e56aa768_4_k_cu_3de665d5_356544cuda3std6ranges3__45__cpo4swapE)
_ZN40_INTERNAL_e56aa768_4_k_cu_3de665d5_356544cuda3std6ranges3__45__cpo4swapE:
	.zero		1
	.type		_ZN40_INTERNAL_e56aa768_4_k_cu_3de665d5_356546thrust24THRUST_300001_SM_1000_NS8cuda_cub10par_nosyncE,@object
	.size		_ZN40_INTERNAL_e56aa768_4_k_cu_3de665d5_356546thrust24THRUST_300001_SM_1000_NS8cuda_cub10par_nosyncE,(_ZN40_INTERNAL_e56aa768_4_k_cu_3de665d5_356546thrust24THRUST_300001_SM_1000_NS12placeholders2_9E - _ZN40_INTERNAL_e56aa768_4_k_cu_3de665d5_356546thrust24THRUST_300001_SM_1000_NS8cuda_cub10par_nosyncE)
_ZN40_INTERNAL_e56aa768_4_k_cu_3de665d5_356546thrust24THRUST_300001_SM_1000_NS8cuda_cub10par_nosyncE:
	.zero		1
	.type		_ZN40_INTERNAL_e56aa768_4_k_cu_3de665d5_356546thrust24THRUST_300001_SM_1000_NS12placeholders2_9E,@object
	.size		_ZN40_INTERNAL_e56aa768_4_k_cu_3de665d5_356546thrust24THRUST_300001_SM_1000_NS12placeholders2_9E,(_ZN40_INTERNAL_e56aa768_4_k_cu_3de665d5_356544cuda3std3__442_GLOBAL__N__e56aa768_4_k_cu_3de665d5_356546ignoreE - _ZN40_INTERNAL_e56aa768_4_k_cu_3de665d5_356546thrust24THRUST_300001_SM_1000_NS12placeholders2_9E)
_ZN40_INTERNAL_e56aa768_4_k_cu_3de665d5_356546thrust24THRUST_300001_SM_1000_NS12placeholders2_9E:
	.zero		1
	.type		_ZN40_INTERNAL_e56aa768_4_k_cu_3de665d5_356544cuda3std3__442_GLOBAL__N__e56aa768_4_k_cu_3de665d5_356546ignoreE,@object
	.size		_ZN40_INTERNAL_e56aa768_4_k_cu_3de665d5_356544cuda3std3__442_GLOBAL__N__e56aa768_4_k_cu_3de665d5_356546ignoreE,(_ZN40_INTERNAL_e56aa768_4_k_cu_3de665d5_356544cuda3std6ranges3__45__cpo4dataE - _ZN40_INTERNAL_e56aa768_4_k_cu_3de665d5_356544cuda3std3__442_GLOBAL__N__e56aa768_4_k_cu_3de665d5_356546ignoreE)
_ZN40_INTERNAL_e56aa768_4_k_cu_3de665d5_356544cuda3std3__442_GLOBAL__N__e56aa768_4_k_cu_3de665d5_356546ignoreE:
	.zero		1
	.type		_ZN40_INTERNAL_e56aa768_4_k_cu_3de665d5_356544cuda3std6ranges3__45__cpo4dataE,@object
	.size		_ZN40_INTERNAL_e56aa768_4_k_cu_3de665d5_356544cuda3std6ranges3__45__cpo4dataE,(_ZN40_INTERNAL_e56aa768_4_k_cu_3de665d5_356546thrust24THRUST_300001_SM_1000_NS12placeholders2_1E - _ZN40_INTERNAL_e56aa768_4_k_cu_3de665d5_356544cuda3std6ranges3__45__cpo4dataE)
_ZN40_INTERNAL_e56aa768_4_k_cu_3de665d5_356544cuda3std6ranges3__45__cpo4dataE:
	.zero		1
	.type		_ZN40_INTERNAL_e56aa768_4_k_cu_3de665d5_356546thrust24THRUST_300001_SM_1000_NS12placeholders2_1E,@object
	.size		_ZN40_INTERNAL_e56aa768_4_k_cu_3de665d5_356546thrust24THRUST_300001_SM_1000_NS12placeholders2_1E,(_ZN40_INTERNAL_e56aa768_4_k_cu_3de665d5_356544cuda3std3__45__cpo5beginE - _ZN40_INTERNAL_e56aa768_4_k_cu_3de665d5_356546thrust24THRUST_300001_SM_1000_NS12placeholders2_1E)
_ZN40_INTERNAL_e56aa768_4_k_cu_3de665d5_356546thrust24THRUST_300001_SM_1000_NS12placeholders2_1E:
	.zero		1
	.type		_ZN40_INTERNAL_e56aa768_4_k_cu_3de665d5_356544cuda3std3__45__cpo5beginE,@object
	.size		_ZN40_INTERNAL_e56aa768_4_k_cu_3de665d5_356544cuda3std3__45__cpo5beginE,(_ZN40_INTERNAL_e56aa768_4_k_cu_3de665d5_356544cuda3std6ranges3__45__cpo5beginE - _ZN40_INTERNAL_e56aa768_4_k_cu_3de665d5_356544cuda3std3__45__cpo5beginE)
_ZN40_INTERNAL_e56aa768_4_k_cu_3de665d5_356544cuda3std3__45__cpo5beginE:
	.zero		1
	.type		_ZN40_INTERNAL_e56aa768_4_k_cu_3de665d5_356544cuda3std6ranges3__45__cpo5beginE,@object
	.size		_ZN40_INTERNAL_e56aa768_4_k_cu_3de665d5_356544cuda3std6ranges3__45__cpo5beginE,(_ZN40_INTERNAL_e56aa768_4_k_cu_3de665d5_356546thrust24THRUST_300001_SM_1000_NS12placeholders2_5E - _ZN40_INTERNAL_e56aa768_4_k_cu_3de665d5_356544cuda3std6ranges3__45__cpo5beginE)
_ZN40_INTERNAL_e56aa768_4_k_cu_3de665d5_356544cuda3std6ranges3__45__cpo5beginE:
	.zero		1
	.type		_ZN40_INTERNAL_e56aa768_4_k_cu_3de665d5_356546thrust24THRUST_300001_SM_1000_NS12placeholders2_5E,@object
	.size		_ZN40_INTERNAL_e56aa768_4_k_cu_3de665d5_356546thrust24THRUST_300001_SM_1000_NS12placeholders2_5E,(_ZN40_INTERNAL_e56aa768_4_k_cu_3de665d5_356544cuda3std3__45__cpo6rbeginE - _ZN40_INTERNAL_e56aa768_4_k_cu_3de665d5_356546thrust24THRUST_300001_SM_1000_NS12placeholders2_5E)
_ZN40_INTERNAL_e56aa768_4_k_cu_3de665d5_356546thrust24THRUST_300001_SM_1000_NS12placeholders2_5E:
	.zero		1
	.type		_ZN40_INTERNAL_e56aa768_4_k_cu_3de665d5_356544cuda3std3__45__cpo6rbeginE,@object
	.size		_ZN40_INTERNAL_e56aa768_4_k_cu_3de665d5_356544cuda3std3__45__cpo6rbeginE,(_ZN40_INTERNAL_e56aa768_4_k_cu_3de665d5_356544cuda3std6ranges3__45__cpo7advanceE - _ZN40_INTERNAL_e56aa768_4_k_cu_3de665d5_356544cuda3std3__45__cpo6rbeginE)
_ZN40_INTERNAL_e56aa768_4_k_cu_3de665d5_356544cuda3std3__45__cpo6rbeginE:
	.zero		1
	.type		_ZN40_INTERNAL_e56aa768_4_k_cu_3de665d5_356544cuda3std6ranges3__45__cpo7advanceE,@object
	.size		_ZN40_INTERNAL_e56aa768_4_k_cu_3de665d5_356544cuda3std6ranges3__45__cpo7advanceE,(_ZN40_INTERNAL_e56aa768_4_k_cu_3de665d5_356544cuda3std3__47nulloptE - _ZN40_INTERNAL_e56aa768_4_k_cu_3de665d5_356544cuda3std6ranges3__45__cpo7advanceE)
_ZN40_INTERNAL_e56aa768_4_k_cu_3de665d5_356544cuda3std6ranges3__45__cpo7advanceE:
	.zero		1
	.type		_ZN40_INTERNAL_e56aa768_4_k_cu_3de665d5_356544cuda3std3__47nulloptE,@object
	.size		_ZN40_INTERNAL_e56aa768_4_k_cu_3de665d5_356544cuda3std3__47nulloptE,(_ZN40_INTERNAL_e56aa768_4_k_cu_3de665d5_356544cuda3std6ranges3__45__cpo8distanceE - _ZN40_INTERNAL_e56aa768_4_k_cu_3de665d5_356544cuda3std3__47nulloptE)
_ZN40_INTERNAL_e56aa768_4_k_cu_3de665d5_356544cuda3std3__47nulloptE:
	.zero		1
	.type		_ZN40_INTERNAL_e56aa768_4_k_cu_3de665d5_356544cuda3std6ranges3__45__cpo8distanceE,@object
	.size		_ZN40_INTERNAL_e56aa768_4_k_cu_3de665d5_356544cuda3std6ranges3__45__cpo8distanceE,(_ZN40_INTERNAL_e56aa768_4_k_cu_3de665d5_356546thrust24THRUST_300001_SM_1000_NS12placeholders3_10E - _ZN40_INTERNAL_e56aa768_4_k_cu_3de665d5_356544cuda3std6ranges3__45__cpo8distanceE)
_ZN40_INTERNAL_e56aa768_4_k_cu_3de665d5_356544cuda3std6ranges3__45__cpo8distanceE:
	.zero		1
	.type		_ZN40_INTERNAL_e56aa768_4_k_cu_3de665d5_356546thrust24THRUST_300001_SM_1000_NS12placeholders3_10E,@object
	.size		_ZN40_INTERNAL_e56aa768_4_k_cu_3de665d5_356546thrust24THRUST_300001_SM_1000_NS12placeholders3_10E,(_ZN40_INTERNAL_e56aa768_4_k_cu_3de665d5_356544cuda3std3__419piecewise_constructE - _ZN40_INTERNAL_e56aa768_4_k_cu_3de665d5_356546thrust24THRUST_300001_SM_1000_NS12placeholders3_10E)
_ZN40_INTERNAL_e56aa768_4_k_cu_3de665d5_356546thrust24THRUST_300001_SM_1000_NS12placeholders3_10E:
	.zero		1
	.type		_ZN40_INTERNAL_e56aa768_4_k_cu_3de665d5_356544cuda3std3__419piecewise_constructE,@object
	.size		_ZN40_INTERNAL_e56aa768_4_k_cu_3de665d5_356544cuda3std3__419piecewise_constructE,(_ZN40_INTERNAL_e56aa768_4_k_cu_3de665d5_356544cuda3std6ranges3__45__cpo5cdataE - _ZN40_INTERNAL_e56aa768_4_k_cu_3de665d5_356544cuda3std3__419piecewise_constructE)
_ZN40_INTERNAL_e56aa768_4_k_cu_3de665d5_356544cuda3std3__419piecewise_constructE:
	.zero		1
	.type		_ZN40_INTERNAL_e56aa768_4_k_cu_3de665d5_356544cuda3std6ranges3__45__cpo5cdataE,@object
	.size		_ZN40_INTERNAL_e56aa768_4_k_cu_3de665d5_356544cuda3std6ranges3__45__cpo5cdataE,(_ZN40_INTERNAL_e56aa768_4_k_cu_3de665d5_356546thrust24THRUST_300001_SM_1000_NS12placeholders2_2E - _ZN40_INTERNAL_e56aa768_4_k_cu_3de665d5_356544cuda3std6ranges3__45__cpo5cdataE)
_ZN40_INTERNAL_e56aa768_4_k_cu_3de665d5_356544cuda3std6ranges3__45__cpo5cdataE:
	.zero		1
	.type		_ZN40_INTERNAL_e56aa768_4_k_cu_3de665d5_356546thrust24THRUST_300001_SM_1000_NS12placeholders2_2E,@object
	.size		_ZN40_INTERNAL_e56aa768_4_k_cu_3de665d5_356546thrust24THRUST_300001_SM_1000_NS12placeholders2_2E,(_ZN40_INTERNAL_e56aa768_4_k_cu_3de665d5_356544cuda3std3__45__cpo3endE - _ZN40_INTERNAL_e56aa768_4_k_cu_3de665d5_356546thrust24THRUST_300001_SM_1000_NS12placeholders2_2E)
_ZN40_INTERNAL_e56aa768_4_k_cu_3de665d5_356546thrust24THRUST_300001_SM_1000_NS12placeholders2_2E:
	.zero		1
	.type		_ZN40_INTERNAL_e56aa768_4_k_cu_3de665d5_356544cuda3std3__45__cpo3endE,@object
	.size		_ZN40_INTERNAL_e56aa768_4_k_cu_3de665d5_356544cuda3std3__45__cpo3endE,(_ZN40_INTERNAL_e56aa768_4_k_cu_3de665d5_356544cuda3std6ranges3__45__cpo3endE - _ZN40_INTERNAL_e56aa768_4_k_cu_3de665d5_356544cuda3std3__45__cpo3endE)
_ZN40_INTERNAL_e56aa768_4_k_cu_3de665d5_356544cuda3std3__45__cpo3endE:
	.zero		1
	.type		_ZN40_INTERNAL_e56aa768_4_k_cu_3de665d5_356544cuda3std6ranges3__45__cpo3endE,@object
	.size		_ZN40_INTERNAL_e56aa768_4_k_cu_3de665d5_356544cuda3std6ranges3__45__cpo3endE,(_ZN40_INTERNAL_e56aa768_4_k_cu_3de665d5_356546thrust24THRUST_300001_SM_1000_NS12placeholders2_6E - _ZN40_INTERNAL_e56aa768_4_k_cu_3de665d5_356544cuda3std6ranges3__45__cpo3endE)
_ZN40_INTERNAL_e56aa768_4_k_cu_3de665d5_356544cuda3std6ranges3__45__cpo3endE:
	.zero		1
	.type		_ZN40_INTERNAL_e56aa768_4_k_cu_3de665d5_356546thrust24THRUST_300001_SM_1000_NS12placeholders2_6E,@object
	.size		_ZN40_INTERNAL_e56aa768_4_k_cu_3de665d5_356546thrust24THRUST_300001_SM_1000_NS12placeholders2_6E,(_ZN40_INTERNAL_e56aa768_4_k_cu_3de665d5_356544cuda3std3__45__cpo4rendE - _ZN40_INTERNAL_e56aa768_4_k_cu_3de665d5_356546thrust24THRUST_300001_SM_1000_NS12placeholders2_6E)
_ZN40_INTERNAL_e56aa768_4_k_cu_3de665d5_356546thrust24THRUST_300001_SM_1000_NS12placeholders2_6E:
	.zero		1
	.type		_ZN40_INTERNAL_e56aa768_4_k_cu_3de665d5_356544cuda3std3__45__cpo4rendE,@object
	.size		_ZN40_INTERNAL_e56aa768_4_k_cu_3de665d5_356544cuda3std3__45__cpo4rendE,(_ZN40_INTERNAL_e56aa768_4_k_cu_3de665d5_356544cuda3std6ranges3__45__cpo9iter_swapE - _ZN40_INTERNAL_e56aa768_4_k_cu_3de665d5_356544cuda3std3__45__cpo4rendE)
_ZN40_INTERNAL_e56aa768_4_k_cu_3de665d5_356544cuda3std3__45__cpo4rendE:
	.zero		1
	.type		_ZN40_INTERNAL_e56aa768_4_k_cu_3de665d5_356544cuda3std6ranges3__45__cpo9iter_swapE,@object
	.size		_ZN40_INTERNAL_e56aa768_4_k_cu_3de665d5_356544cuda3std6ranges3__45__cpo9iter_swapE,(_ZN40_INTERNAL_e56aa768_4_k_cu_3de665d5_356544cuda3std3__48unexpectE - _ZN40_INTERNAL_e56aa768_4_k_cu_3de665d5_356544cuda3std6ranges3__45__cpo9iter_swapE)
_ZN40_INTERNAL_e56aa768_4_k_cu_3de665d5_356544cuda3std6ranges3__45__cpo9iter_swapE:
	.zero		1
	.type		_ZN40_INTERNAL_e56aa768_4_k_cu_3de665d5_356544cuda3std3__48unexpectE,@object
	.size		_ZN40_INTERNAL_e56aa768_4_k_cu_3de665d5_356544cuda3std3__48unexpectE,(_ZN40_INTERNAL_e56aa768_4_k_cu_3de665d5_356546thrust24THRUST_300001_SM_1000_NS8cuda_cub3parE - _ZN40_INTERNAL_e56aa768_4_k_cu_3de665d5_356544cuda3std3__48unexpectE)
_ZN40_INTERNAL_e56aa768_4_k_cu_3de665d5_356544cuda3std3__48unexpectE:
	.zero		1
	.type		_ZN40_INTERNAL_e56aa768_4_k_cu_3de665d5_356546thrust24THRUST_300001_SM_1000_NS8cuda_cub3parE,@object
	.size		_ZN40_INTERNAL_e56aa768_4_k_cu_3de665d5_356546thrust24THRUST_300001_SM_1000_NS8cuda_cub3parE,(_ZN40_INTERNAL_e56aa768_4_k_cu_3de665d5_356546thrust24THRUST_300001_SM_1000_NS12placeholders2_4E - _ZN40_INTERNAL_e56aa768_4_k_cu_3de665d5_356546thrust24THRUST_300001_SM_1000_NS8cuda_cub3parE)
_ZN40_INTERNAL_e56aa768_4_k_cu_3de665d5_356546thrust24THRUST_300001_SM_1000_NS8cuda_cub3parE:
	.zero		1
	.type		_ZN40_INTERNAL_e56aa768_4_k_cu_3de665d5_356546thrust24THRUST_300001_SM_1000_NS12placeholders2_4E,@object
	.size		_ZN40_INTERNAL_e56aa768_4_k_cu_3de665d5_356546thrust24THRUST_300001_SM_1000_NS12placeholders2_4E,(_ZN40_INTERNAL_e56aa768_4_k_cu_3de665d5_356544cuda3std3__45__cpo4cendE - _ZN40_INTERNAL_e56aa768_4_k_cu_3de665d5_356546thrust24THRUST_300001_SM_1000_NS12placeholders2_4E)
_ZN40_INTERNAL_e56aa768_4_k_cu_3de665d5_356546thrust24THRUST_300001_SM_1000_NS12placeholders2_4E:
	.zero		1
	.type		_ZN40_INTERNAL_e56aa768_4_k_cu_3de665d5_356544cuda3std3__45__cpo4cendE,@object
	.size		_ZN40_INTERNAL_e56aa768_4_k_cu_3de665d5_356544cuda3std3__45__cpo4cendE,(_ZN40_INTERNAL_e56aa768_4_k_cu_3de665d5_356544cuda3std6ranges3__45__cpo4cendE - _ZN40_INTERNAL_e56aa768_4_k_cu_3de665d5_356544cuda3std3__45__cpo4cendE)
_ZN40_INTERNAL_e56aa768_4_k_cu_3de665d5_356544cuda3std3__45__cpo4cendE:
	.zero		1
	.type		_ZN40_INTERNAL_e56aa768_4_k_cu_3de665d5_356544cuda3std6ranges3__45__cpo4cendE,@object
	.size		_ZN40_INTERNAL_e56aa768_4_k_cu_3de665d5_356544cuda3std6ranges3__45__cpo4cendE,(_ZN40_INTERNAL_e56aa768_4_k_cu_3de665d5_356544cuda3std3__420unreachable_sentinelE - _ZN40_INTERNAL_e56aa768_4_k_cu_3de665d5_356544cuda3std6ranges3__45__cpo4cendE)
_ZN40_INTERNAL_e56aa768_4_k_cu_3de665d5_356544cuda3std6ranges3__45__cpo4cendE:
	.zero		1
	.type		_ZN40_INTERNAL_e56aa768_4_k_cu_3de665d5_356544cuda3std3__420unreachable_sentinelE,@object
	.size		_ZN40_INTERNAL_e56aa768_4_k_cu_3de665d5_356544cuda3std3__420unreachable_sentinelE,(_ZN40_INTERNAL_e56aa768_4_k_cu_3de665d5_356544cuda3std6ranges3__45__cpo5ssizeE - _ZN40_INTERNAL_e56aa768_4_k_cu_3de665d5_356544cuda3std3__420unreachable_sentinelE)
_ZN40_INTERNAL_e56aa768_4_k_cu_3de665d5_356544cuda3std3__420unreachable_sentinelE:
	.zero		1
	.type		_ZN40_INTERNAL_e56aa768_4_k_cu_3de665d5_356544cuda3std6ranges3__45__cpo5ssizeE,@object
	.size		_ZN40_INTERNAL_e56aa768_4_k_cu_3de665d5_356544cuda3std6ranges3__45__cpo5ssizeE,(_ZN40_INTERNAL_e56aa768_4_k_cu_3de665d5_356546thrust24THRUST_300001_SM_1000_NS12placeholders2_8E - _ZN40_INTERNAL_e56aa768_4_k_cu_3de665d5_356544cuda3std6ranges3__45__cpo5ssizeE)
_ZN40_INTERNAL_e56aa768_4_k_cu_3de665d5_356544cuda3std6ranges3__45__cpo5ssizeE:
	.zero		1
	.type		_ZN40_INTERNAL_e56aa768_4_k_cu_3de665d5_356546thrust24THRUST_300001_SM_1000_NS12placeholders2_8E,@object
	.size		_ZN40_INTERNAL_e56aa768_4_k_cu_3de665d5_356546thrust24THRUST_300001_SM_1000_NS12placeholders2_8E,(_ZN40_INTERNAL_e56aa768_4_k_cu_3de665d5_356544cuda3std3__45__cpo5crendE - _ZN40_INTERNAL_e56aa768_4_k_cu_3de665d5_356546thrust24THRUST_300001_SM_1000_NS12placeholders2_8E)
_ZN40_INTERNAL_e56aa768_4_k_cu_3de665d5_356546thrust24THRUST_300001_SM_1000_NS12placeholders2_8E:
	.zero		1
	.type		_ZN40_INTERNAL_e56aa768_4_k_cu_3de665d5_356544cuda3std3__45__cpo5crendE,@object
	.size		_ZN40_INTERNAL_e56aa768_4_k_cu_3de665d5_356544cuda3std3__45__cpo5crendE,(_ZN40_INTERNAL_e56aa768_4_k_cu_3de665d5_356544cuda3std6ranges3__45__cpo4prevE - _ZN40_INTERNAL_e56aa768_4_k_cu_3de665d5_356544cuda3std3__45__cpo5crendE)
_ZN40_INTERNAL_e56aa768_4_k_cu_3de665d5_356544cuda3std3__45__cpo5crendE:
	.zero		1
	.type		_ZN40_INTERNAL_e56aa768_4_k_cu_3de665d5_356544cuda3std6ranges3__45__cpo4prevE,@object
	.size		_ZN40_INTERNAL_e56aa768_4_k_cu_3de665d5_356544cuda3std6ranges3__45__cpo4prevE,(_ZN40_INTERNAL_e56aa768_4_k_cu_3de665d5_356544cuda3std6ranges3__45__cpo9iter_moveE - _ZN40_INTERNAL_e56aa768_4_k_cu_3de665d5_356544cuda3std6ranges3__45__cpo4prevE)
_ZN40_INTERNAL_e56aa768_4_k_cu_3de665d5_356544cuda3std6ranges3__45__cpo4prevE:
	.zero		1
	.type		_ZN40_INTERNAL_e56aa768_4_k_cu_3de665d5_356544cuda3std6ranges3__45__cpo9iter_moveE,@object
	.size		_ZN40_INTERNAL_e56aa768_4_k_cu_3de665d5_356544cuda3std6ranges3__45__cpo9iter_moveE,(_ZN40_INTERNAL_e56aa768_4_k_cu_3de665d5_356546thrust24THRUST_300001_SM_1000_NS6system6detail10sequential3seqE - _ZN40_INTERNAL_e56aa768_4_k_cu_3de665d5_356544cuda3std6ranges3__45__cpo9iter_moveE)
_ZN40_INTERNAL_e56aa768_4_k_cu_3de665d5_356544cuda3std6ranges3__45__cpo9iter_moveE:
	.zero		1
	.type		_ZN40_INTERNAL_e56aa768_4_k_cu_3de665d5_356546thrust24THRUST_300001_SM_1000_NS6system6detail10sequential3seqE,@object
	.size		_ZN40_INTERNAL_e56aa768_4_k_cu_3de665d5_356546thrust24THRUST_300001_SM_1000_NS6system6detail10sequential3seqE,(.L_31 - _ZN40_INTERNAL_e56aa768_4_k_cu_3de665d5_356546thrust24THRUST_300001_SM_1000_NS6system6detail10sequential3seqE)
_ZN40_INTERNAL_e56aa768_4_k_cu_3de665d5_356546thrust24THRUST_300001_SM_1000_NS6system6detail10sequential3seqE:
	.zero		1
.L_31:


//--------------------- .nv.constant0._ZN3cub18CUB_300001_SM_10006detail11EmptyKernelIvEEvv --------------------------
	.section	.nv.constant0._ZN3cub18CUB_300001_SM_10006detail11EmptyKernelIvEEvv,"a",@progbits
	.sectionflags	@""
	.align	4
.nv.constant0._ZN3cub18CUB_300001_SM_10006detail11EmptyKernelIvEEvv:
	.zero		896


//--------------------- SYMBOLS --------------------------

	.type		.nv.reservedSmem.offset0,@object
	.size		.nv.reservedSmem.offset0,0x4
